//
// Generated by NVIDIA NVVM Compiler
//
// Compiler Build ID: CL-36424714
// Cuda compilation tools, release 13.0, V13.0.88
// Based on NVVM 20.0.0
//

.version 9.0
.target sm_100
.address_size 64

	// .globl	_Z6kerneli
.global .align 4 .u32 x;

.visible .entry _Z6kerneli(
	.param .u32 _Z6kerneli_param_0
)
{
	.reg .pred 	%p<14>;
	.reg .b32 	%r<24>;

	ld.param.u32 	%r3, [_Z6kerneli_param_0];
	mov.u32 	%r11, %ctaid.x;
	shl.b32 	%r12, %r11, 9;
	mov.u32 	%r13, %tid.x;
	add.s32 	%r14, %r13, %r12;
	add.s32 	%r2, %r14, 2;
	setp.gt.s32 	%p1, %r2, %r3;
	@%p1 bra 	$L__BB0_11;
	min.s32 	%r15, %r3, %r2;
	setp.lt.s32 	%p2, %r15, 1;
	@%p2 bra 	$L__BB0_9;
$L__BB0_2:
	setp.ne.s32 	%p3, %r3, 1;
	setp.ne.s32 	%p4, %r2, 1;
	and.pred  	%p5, %p3, %p4;
	@%p5 bra 	$L__BB0_4;
	atom.global.add.u32 	%r17, [x], 1;
	bra.uni 	$L__BB0_11;
$L__BB0_4:
	setp.le.u32 	%p6, %r3, %r2;
	@%p6 bra 	$L__BB0_6;
	rem.u32 	%r3, %r3, %r2;
	bra.uni 	$L__BB0_8;
$L__BB0_6:
	setp.ge.u32 	%p7, %r3, %r2;
	@%p7 bra 	$L__BB0_11;
	rem.u32 	%r2, %r2, %r3;
$L__BB0_8:
	setp.gt.s32 	%p8, %r3, 0;
	setp.ne.s32 	%p9, %r2, 0;
	and.pred  	%p10, %p8, %p9;
	@%p10 bra 	$L__BB0_2;
$L__BB0_9:
	setp.ne.s32 	%p11, %r3, 1;
	setp.ne.s32 	%p12, %r2, 1;
	and.pred  	%p13, %p11, %p12;
	@%p13 bra 	$L__BB0_11;
	atom.global.add.u32 	%r16, [x], 1;
$L__BB0_11:
	ret;

}


// ===== COMPILED SASS (sm_100) =====

	.target	sm_100

	.elftype	@"ET_EXEC"


//--------------------- .note.nv.tkinfo           --------------------------
	.section	.note.nv.tkinfo,"",@"SHT_NOTE"
	.sectionflags	@"SHF_NOTE_NV_TKINFO"
	.tkinfo
        /*0018*/ 	.word	0x00000002
        /*0030*/ 	.string	""
        /*0030*/ 	.string	"ptxas"
        /*0030*/ 	.string	"Cuda compilation tools, release 13.0, V13.0.88"
        /*0030*/ 	.string	"Build cuda_13.0.r13.0/compiler.36424714_0"
        /*0030*/ 	.string	"-arch sm_100 -m 64 "



//--------------------- .note.nv.cuinfo           --------------------------
	.section	.note.nv.cuinfo,"",@"SHT_NOTE"
	.sectionflags	@"SHF_NOTE_NV_CUINFO"
        /*0018*/ 	.short	0x0002
        /*001a*/ 	.short	0x0064
        /*001c*/ 	.short	0x0082
	.zero		2


//--------------------- .nv.info                  --------------------------
	.section	.nv.info,"",@"SHT_CUDA_INFO"
	.align	4


	//----- nvinfo : EIATTR_REGCOUNT
	.align		4
        /*0000*/ 	.byte	0x04, 0x2f
        /*0002*/ 	.short	(.L_2 - .L_1)
	.align		4
.L_1:
        /*0004*/ 	.word	index@(_Z6kerneli)
        /*0008*/ 	.word	0x0000000a


	//----- nvinfo : EIATTR_FRAME_SIZE
	.align		4
.L_2:
        /*000c*/ 	.byte	0x04, 0x11
        /*000e*/ 	.short	(.L_4 - .L_3)
	.align		4
.L_3:
        /*0010*/ 	.word	index@(_Z6kerneli)
        /*0014*/ 	.word	0x00000000


	//----- nvinfo : EIATTR_MIN_STACK_SIZE
	.align		4
.L_4:
        /*0018*/ 	.byte	0x04, 0x12
        /*001a*/ 	.short	(.L_6 - .L_5)
	.align		4
.L_5:
        /*001c*/ 	.word	index@(_Z6kerneli)
        /*0020*/ 	.word	0x00000000
.L_6:


//--------------------- .nv.compat                --------------------------
	.section	.nv.compat,"",@"SHT_CUDA_COMPAT_INFO"
	.align	4
        /*0000*/ 	.byte	0x02, 0x09, 0x00, 0x00, 0x02, 0x02, 0x01, 0x00, 0x02, 0x05, 0x05, 0x00, 0x03, 0x07, 0x01, 0x01
        /*0010*/ 	.byte	0x02, 0x03, 0x00, 0x00, 0x02, 0x06, 0x01, 0x00, 0x04, 0x0b, 0x08, 0x00, 0x09, 0x00, 0x00, 0x00
        /*0020*/ 	.byte	0x00, 0x00, 0x00, 0x00


//--------------------- .nv.info._Z6kerneli       --------------------------
	.section	.nv.info._Z6kerneli,"",@"SHT_CUDA_INFO"
	.sectionflags	@""
	.align	4


	//----- nvinfo : EIATTR_CUDA_API_VERSION
	.align		4
        /*0000*/ 	.byte	0x04, 0x37
        /*0002*/ 	.short	(.L_8 - .L_7)
.L_7:
        /*0004*/ 	.word	0x00000082


	//----- nvinfo : EIATTR_KPARAM_INFO
	.align		4
.L_8:
        /*0008*/ 	.byte	0x04, 0x17
        /*000a*/ 	.short	(.L_10 - .L_9)
.L_9:
        /*000c*/ 	.word	0x00000000
        /*0010*/ 	.short	0x0000
        /*0012*/ 	.short	0x0000
        /*0014*/ 	.byte	0x00, 0xf0, 0x11, 0x00


	//----- nvinfo : EIATTR_SPARSE_MMA_MASK
	.align		4
.L_10:
        /*0018*/ 	.byte	0x03, 0x50
        /*001a*/ 	.short	0x0000


	//----- nvinfo : EIATTR_MAXREG_COUNT
	.align		4
        /*001c*/ 	.byte	0x03, 0x1b
        /*001e*/ 	.short	0x00ff


	//----- nvinfo : EIATTR_MERCURY_ISA_VERSION
	.align		4
        /*0020*/ 	.byte	0x03, 0x5f
        /*0022*/ 	.short	0x0101


	//----- nvinfo : EIATTR_INT_WARP_WIDE_INSTR_OFFSETS
	.align		4
        /*0024*/ 	.byte	0x04, 0x31
        /*0026*/ 	.short	(.L_12 - .L_11)


	//   ....[0]....
.L_11:
        /*0028*/ 	.word	0x00000450


	//   ....[1]....
        /*002c*/ 	.word	0x000004d0


	//----- nvinfo : EIATTR_VRC_CTA_INIT_COUNT
	.align		4
.L_12:
        /*0030*/ 	.byte	0x02, 0x4a
	.zero		1
	.zero		1


	//----- nvinfo : EIATTR_EXIT_INSTR_OFFSETS
	.align		4
        /*0034*/ 	.byte	0x04, 0x1c
        /*0036*/ 	.short	(.L_14 - .L_13)


	//   ....[0]....
.L_13:
        /*0038*/ 	.word	0x00000070


	//   ....[1]....
        /*003c*/ 	.word	0x00000290


	//   ....[2]....
        /*0040*/ 	.word	0x00000420


	//   ....[3]....
        /*0044*/ 	.word	0x000004a0


	//   ....[4]....
        /*0048*/ 	.word	0x00000520


	//----- nvinfo : EIATTR_CRS_STACK_SIZE
	.align		4
.L_14:
        /*004c*/ 	.byte	0x04, 0x1e
        /*004e*/ 	.short	(.L_16 - .L_15)
.L_15:
        /*0050*/ 	.word	0x00000000


	//----- nvinfo : EIATTR_CBANK_PARAM_SIZE
	.align		4
.L_16:
        /*0054*/ 	.byte	0x03, 0x19
        /*0056*/ 	.short	0x0004


	//----- nvinfo : EIATTR_PARAM_CBANK
	.align		4
        /*0058*/ 	.byte	0x04, 0x0a
        /*005a*/ 	.short	(.L_18 - .L_17)
	.align		4
.L_17:
        /*005c*/ 	.word	index@(.nv.constant0._Z6kerneli)
        /*0060*/ 	.short	0x0380
        /*0062*/ 	.short	0x0004


	//----- nvinfo : EIATTR_SW_WAR
	.align		4
.L_18:
        /*0064*/ 	.byte	0x04, 0x36
        /*0066*/ 	.short	(.L_20 - .L_19)
.L_19:
        /*0068*/ 	.word	0x00000008
.L_20:


//--------------------- .nv.callgraph             --------------------------
	.section	.nv.callgraph,"",@"SHT_CUDA_CALLGRAPH"
	.align	4
	.sectionentsize	8
	.align		4
        /*0000*/ 	.word	0x00000000
	.align		4
        /*0004*/ 	.word	0xffffffff
	.align		4
        /*0008*/ 	.word	0x00000000
	.align		4
        /*000c*/ 	.word	0xfffffffe
	.align		4
        /*0010*/ 	.word	0x00000000
	.align		4
        /*0014*/ 	.word	0xfffffffd
	.align		4
        /*0018*/ 	.word	0x00000000
	.align		4
        /*001c*/ 	.word	0xfffffffc


//--------------------- .nv.constant4             --------------------------
	.section	.nv.constant4,"a",@progbits
	.align	8
	.align		8
.nv.constant4:
        /*0000*/ 	.dword	x


//--------------------- .text._Z6kerneli          --------------------------
	.section	.text._Z6kerneli,"ax",@progbits
	.align	128
        .global         _Z6kerneli
        .type           _Z6kerneli,@function
        .size           _Z6kerneli,(.L_x_8 - _Z6kerneli)
        .other          _Z6kerneli,@"STO_CUDA_ENTRY STV_DEFAULT"
_Z6kerneli:
.text._Z6kerneli:
[----:B------:R-:W-:Y:S01]  /*0000*/  LDC R1, c[0x0][0x37c] ;  /* 0x0000df00ff017b82 */ /* 0x000fe20000000800 */
[----:B------:R-:W0:Y:S01]  /*0010*/  S2R R0, SR_CTAID.X ;  /* 0x0000000000007919 */ /* 0x000e220000002500 */
[----:B------:R-:W1:Y:S01]  /*0020*/  LDCU UR6, c[0x0][0x380] ;  /* 0x00007000ff0677ac */ /* 0x000e620008000800 */
[----:B------:R-:W0:Y:S02]  /*0030*/  S2R R3, SR_TID.X ;  /* 0x0000000000037919 */ /* 0x000e240000002100 */
[----:B0-----:R-:W-:-:S04]  /*0040*/  IMAD R0, R0, 0x200, R3 ;  /* 0x0000020000007824 */ /* 0x001fc800078e0203 */
[----:B------:R-:W-:-:S05]  /*0050*/  VIADD R0, R0, 0x2 ;  /* 0x0000000200007836 */ /* 0x000fca0000000000 */
[----:B-1----:R-:W-:-:S13]  /*0060*/  ISETP.GT.AND P0, PT, R0, UR6, PT ;  /* 0x0000000600007c0c */ /* 0x002fda000bf04270 */
[----:B------:R-:W-:Y:S05]  /*0070*/  @P0 EXIT ;  /* 0x000000000000094d */ /* 0x000fea0003800000 */
[----:B------:R-:W-:Y:S01]  /*0080*/  IMAD.MOV.U32 R5, RZ, RZ, R0 ;  /* 0x000000ffff057224 */ /* 0x000fe200078e0000 */
[----:B------:R-:W0:Y:S01]  /*0090*/  LDCU UR7, c[0x0][0x380] ;  /* 0x00007000ff0777ac */ /* 0x000e220008000800 */
[----:B------:R-:W-:Y:S03]  /*00a0*/  BSSY.RECONVERGENT B0, `(.L_x_0) ;  /* 0x0000035000007945 */ /* 0x000fe60003800200 */
[----:B------:R-:W-:Y:S01]  /*00b0*/  VIMNMX R0, PT, PT, R5, UR6, PT ;  /* 0x0000000605007c48 */ /* 0x000fe2000bfe0100 */
[----:B------:R-:W1:Y:S03]  /*00c0*/  LDCU.64 UR4, c[0x0][0x358] ;  /* 0x00006b00ff0477ac */ /* 0x000e660008000a00 */
[----:B------:R-:W-:Y:S01]  /*00d0*/  ISETP.GE.AND P0, PT, R0, 0x1, PT ;  /* 0x000000010000780c */ /* 0x000fe20003f06270 */
[----:B0-----:R-:W-:-:S12]  /*00e0*/  IMAD.U32 R0, RZ, RZ, UR7 ;  /* 0x00000007ff007e24 */ /* 0x001fd8000f8e00ff */
[----:B------:R-:W-:Y:S05]  /*00f0*/  @!P0 BRA `(.L_x_1) ;  /* 0x0000000000bc8947 */ /* 0x000fea0003800000 */
.L_x_6:
[----:B------:R-:W-:-:S04]  /*0100*/  ISETP.NE.AND P0, PT, R5, 0x1, PT ;  /* 0x000000010500780c */ /* 0x000fc80003f05270 */
[----:B------:R-:W-:-:S13]  /*0110*/  ISETP.NE.AND P0, PT, R0, 0x1, P0 ;  /* 0x000000010000780c */ /* 0x000fda0000705270 */
[----:B------:R-:W-:Y:S05]  /*0120*/  @!P0 BRA `(.L_x_2) ;  /* 0x0000000000e08947 */ /* 0x000fea0003800000 */
[----:B------:R-:W-:Y:S01]  /*0130*/  ISETP.GT.U32.AND P0, PT, R0, R5, PT ;  /* 0x000000050000720c */ /* 0x000fe20003f04070 */
[----:B------:R-:W-:-:S12]  /*0140*/  BSSY.RECONVERGENT B1, `(.L_x_3) ;  /* 0x0000027000017945 */ /* 0x000fd80003800200 */
[----:B------:R-:W-:Y:S05]  /*0150*/  @!P0 BRA `(.L_x_4) ;  /* 0x0000000000488947 */ /* 0x000fea0003800000 */
[----:B------:R-:W0:Y:S01]  /*0160*/  I2F.U32.RP R4, R5 ;  /* 0x0000000500047306 */ /* 0x000e220000209000 */
[----:B------:R-:W-:Y:S02]  /*0170*/  IADD3 R7, PT, PT, RZ, -R5, RZ ;  /* 0x80000005ff077210 */ /* 0x000fe40007ffe0ff */
[----:B------:R-:W-:-:S05]  /*0180*/  ISETP.NE.U32.AND P1, PT, R5, RZ, PT ;  /* 0x000000ff0500720c */ /* 0x000fca0003f25070 */
[----:B0-----:R-:W0:Y:S02]  /*0190*/  MUFU.RCP R4, R4 ;  /* 0x0000000400047308 */ /* 0x001e240000001000 */
[----:B0-----:R-:W-:-:S06]  /*01a0*/  VIADD R2, R4, 0xffffffe ;  /* 0x0ffffffe04027836 */ /* 0x001fcc0000000000 */
[----:B------:R0:W2:Y:S02]  /*01b0*/  F2I.FTZ.U32.TRUNC.NTZ R3, R2 ;  /* 0x0000000200037305 */ /* 0x0000a4000021f000 */
[----:B0-----:R-:W-:Y:S02]  /*01c0*/  IMAD.MOV.U32 R2, RZ, RZ, RZ ;  /* 0x000000ffff027224 */ /* 0x001fe400078e00ff */
[----:B--2---:R-:W-:-:S04]  /*01d0*/  IMAD R7, R7, R3, RZ ;  /* 0x0000000307077224 */ /* 0x004fc800078e02ff */
[----:B------:R-:W-:-:S06]  /*01e0*/  IMAD.HI.U32 R3, R3, R7, R2 ;  /* 0x0000000703037227 */ /* 0x000fcc00078e0002 */
[----:B------:R-:W-:-:S04]  /*01f0*/  IMAD.HI.U32 R3, R3, R0, RZ ;  /* 0x0000000003037227 */ /* 0x000fc800078e00ff */
[----:B------:R-:W-:-:S04]  /*0200*/  IMAD.MOV R3, RZ, RZ, -R3 ;  /* 0x000000ffff037224 */ /* 0x000fc800078e0a03 */
[----:B------:R-:W-:-:S05]  /*0210*/  IMAD R0, R5, R3, R0 ;  /* 0x0000000305007224 */ /* 0x000fca00078e0200 */
[----:B------:R-:W-:-:S13]  /*0220*/  ISETP.GE.U32.AND P0, PT, R0, R5, PT ;  /* 0x000000050000720c */ /* 0x000fda0003f06070 */
[----:B------:R-:W-:-:S05]  /*0230*/  @P0 IMAD.IADD R0, R0, 0x1, -R5 ;  /* 0x0000000100000824 */ /* 0x000fca00078e0a05 */
[----:B------:R-:W-:-:S13]  /*0240*/  ISETP.GE.U32.AND P0, PT, R0, R5, PT ;  /* 0x000000050000720c */ /* 0x000fda0003f06070 */
[----:B------:R-:W-:Y:S02]  /*0250*/  @P0 IADD3 R0, PT, PT, -R5, R0, RZ ;  /* 0x0000000005000210 */ /* 0x000fe40007ffe1ff */
[----:B------:R-:W-:Y:S01]  /*0260*/  @!P1 LOP3.LUT R0, RZ, R5, RZ, 0x33, !PT ;  /* 0x00000005ff009212 */ /* 0x000fe200078e33ff */
[----:B------:R-:W-:Y:S06]  /*0270*/  BRA `(.L_x_5) ;  /* 0x00000000004c7947 */ /* 0x000fec0003800000 */
.L_x_4:
[----:B------:R-:W-:-:S13]  /*0280*/  ISETP.GE.U32.AND P0, PT, R0, R5, PT ;  /* 0x000000050000720c */ /* 0x000fda0003f06070 */
[----:B-1----:R-:W-:Y:S05]  /*0290*/  @P0 EXIT ;  /* 0x000000000000094d */ /* 0x002fea0003800000 */
[----:B------:R-:W0:Y:S01]  /*02a0*/  I2F.U32.RP R4, R0 ;  /* 0x0000000000047306 */ /* 0x000e220000209000 */
[----:B------:R-:W-:Y:S01]  /*02b0*/  IMAD.MOV R7, RZ, RZ, -R0 ;  /* 0x000000ffff077224 */ /* 0x000fe200078e0a00 */
[----:B------:R-:W-:-:S06]  /*02c0*/  ISETP.NE.U32.AND P1, PT, R0, RZ, PT ;  /* 0x000000ff0000720c */ /* 0x000fcc0003f25070 */
[----:B0-----:R-:W0:Y:S02]  /*02d0*/  MUFU.RCP R4, R4 ;  /* 0x0000000400047308 */ /* 0x001e240000001000 */
[----:B0-----:R-:W-:-:S06]  /*02e0*/  VIADD R2, R4, 0xffffffe ;  /* 0x0ffffffe04027836 */ /* 0x001fcc0000000000 */
[----:B------:R0:W1:Y:S02]  /*02f0*/  F2I.FTZ.U32.TRUNC.NTZ R3, R2 ;  /* 0x0000000200037305 */ /* 0x000064000021f000 */
[----:B0-----:R-:W-:Y:S02]  /*0300*/  IMAD.MOV.U32 R2, RZ, RZ, RZ ;  /* 0x000000ffff027224 */ /* 0x001fe400078e00ff */
[----:B-1----:R-:W-:-:S04]  /*0310*/  IMAD R7, R7, R3, RZ ;  /* 0x0000000307077224 */ /* 0x002fc800078e02ff */
[----:B------:R-:W-:-:S06]  /*0320*/  IMAD.HI.U32 R6, R3, R7, R2 ;  /* 0x0000000703067227 */ /* 0x000fcc00078e0002 */
[----:B------:R-:W-:-:S05]  /*0330*/  IMAD.HI.U32 R6, R6, R5, RZ ;  /* 0x0000000506067227 */ /* 0x000fca00078e00ff */
[----:B------:R-:W-:-:S05]  /*0340*/  IADD3 R6, PT, PT, -R6, RZ, RZ ;  /* 0x000000ff06067210 */ /* 0x000fca0007ffe1ff */
[----:B------:R-:W-:-:S05]  /*0350*/  IMAD R5, R0, R6, R5 ;  /* 0x0000000600057224 */ /* 0x000fca00078e0205 */
[----:B------:R-:W-:-:S13]  /*0360*/  ISETP.GE.U32.AND P0, PT, R5, R0, PT ;  /* 0x000000000500720c */ /* 0x000fda0003f06070 */
[----:B------:R-:W-:-:S05]  /*0370*/  @P0 IMAD.IADD R5, R5, 0x1, -R0 ;  /* 0x0000000105050824 */ /* 0x000fca00078e0a00 */
[----:B------:R-:W-:-:S13]  /*0380*/  ISETP.GE.U32.AND P0, PT, R5, R0, PT ;  /* 0x000000000500720c */ /* 0x000fda0003f06070 */
[----:B------:R-:W-:Y:S01]  /*0390*/  @P0 IMAD.IADD R5, R5, 0x1, -R0 ;  /* 0x0000000105050824 */ /* 0x000fe200078e0a00 */
[----:B------:R-:W-:-:S07]  /*03a0*/  @!P1 LOP3.LUT R5, RZ, R0, RZ, 0x33, !PT ;  /* 0x00000000ff059212 */ /* 0x000fce00078e33ff */
.L_x_5:
[----:B-1----:R-:W-:Y:S05]  /*03b0*/  BSYNC.RECONVERGENT B1 ;  /* 0x0000000000017941 */ /* 0x002fea0003800200 */
.L_x_3:
[----:B------:R-:W-:Y:S02]  /*03c0*/  ISETP.NE.AND P0, PT, R5, RZ, PT ;  /* 0x000000ff0500720c */ /* 0x000fe40003f05270 */
[----:B------:R-:W-:-:S13]  /*03d0*/  ISETP.GT.AND P1, PT, R0, RZ, PT ;  /* 0x000000ff0000720c */ /* 0x000fda0003f24270 */
[----:B------:R-:W-:Y:S05]  /*03e0*/  @P0 BRA P1, `(.L_x_6) ;  /* 0xfffffffc00440947 */ /* 0x000fea000083ffff */
.L_x_1:
[----:B-1----:R-:W-:Y:S05]  /*03f0*/  BSYNC.RECONVERGENT B0 ;  /* 0x0000000000007941 */ /* 0x002fea0003800200 */
.L_x_0:
[----:B------:R-:W-:Y:S02]  /*0400*/  ISETP.NE.AND P0, PT, R5, 0x1, PT ;  /* 0x000000010500780c */ /* 0x000fe40003f05270 */
[----:B------:R-:W-:-:S13]  /*0410*/  ISETP.NE.AND P1, PT, R0, 0x1, PT ;  /* 0x000000010000780c */ /* 0x000fda0003f25270 */
[----:B------:R-:W-:Y:S05]  /*0420*/  @P0 EXIT P1 ;  /* 0x000000000000094d */ /* 0x000fea0000800000 */
[----:B------:R-:W0:Y:S01]  /*0430*/  S2R R0, SR_LANEID ;  /* 0x0000000000007919 */ /* 0x000e220000000000 */
[----:B------:R-:W1:Y:S01]  /*0440*/  LDC.64 R2, c[0x4][RZ] ;  /* 0x01000000ff027b82 */ /* 0x000e620000000a00 */
[----:B------:R-:W-:Y:S02]  /*0450*/  VOTEU.ANY UR6, UPT, PT ;  /* 0x0000000000067886 */ /* 0x000fe400038e0100 */
[----:B------:R-:W-:Y:S02]  /*0460*/  UFLO.U32 UR7, UR6 ;  /* 0x00000006000772bd */ /* 0x000fe400080e0000 */
[----:B------:R-:W1:Y:S04]  /*0470*/  POPC R5, UR6 ;  /* 0x0000000600057d09 */ /* 0x000e680008000000 */
[----:B0-----:R-:W-:-:S13]  /*0480*/  ISETP.EQ.U32.AND P0, PT, R0, UR7, PT ;  /* 0x0000000700007c0c */ /* 0x001fda000bf02070 */
[----:B-1----:R-:W-:Y:S01]  /*0490*/  @P0 REDG.E.ADD.STRONG.GPU desc[UR4][R2.64], R5 ;  /* 0x000000050200098e */ /* 0x002fe2000c12e104 */
[----:B------:R-:W-:Y:S05]  /*04a0*/  EXIT ;  /* 0x000000000000794d */ /* 0x000fea0003800000 */
.L_x_2:
        /* <DEDUP_REMOVED lines=8> */
.L_x_7:
[----:B------:R-:W-:-:S00]  /*0530*/  BRA `(.L_x_7) ;  /* 0xfffffffc00fc7947 */ /* 0x000fc0000383ffff */
[----:B------:R-:W-:-:S00]  /*0540*/  NOP ;  /* 0x0000000000007918 */ /* 0x000fc00000000000 */
        /* <DEDUP_REMOVED lines=11> */
.L_x_8:


//--------------------- .nv.shared.reserved.0     --------------------------
	.section	.nv.shared.reserved.0,"aw",@nobits
	.weak		__nv_reservedSMEM_offset_0_alias
	.size		__nv_reservedSMEM_offset_0_alias, 0, 64
	.other		__nv_reservedSMEM_offset_0_alias,@"STO_CUDA_RESERVED_SHARED STV_DEFAULT"
__nv_reservedSMEM_offset_0_alias:
	.zero		0
	.zero		64


//--------------------- .nv.global                --------------------------
	.section	.nv.global,"aw",@nobits
	.align	4
.nv.global:
	.type		x,@object
	.size		x,(.L_0 - x)
x:
	.zero		4
.L_0:


//--------------------- .nv.constant0._Z6kerneli  --------------------------
	.section	.nv.constant0._Z6kerneli,"a",@progbits
	.sectionflags	@""
	.align	4
.nv.constant0._Z6kerneli:
	.zero		900


//--------------------- SYMBOLS --------------------------

	.type		.nv.reservedSmem.offset0,@object
	.size		.nv.reservedSmem.offset0,0x4
